	.headerflags	@"EF_CUDA_TEXMODE_UNIFIED EF_CUDA_64BIT_ADDRESS EF_CUDA_ACCELERATORS EF_CUDA_SM90 EF_CUDA_VIRTUAL_SM(EF_CUDA_SM90)"
	.elftype	@"ET_EXEC"


//--------------------- .nv.info                  --------------------------
	.section	.nv.info,"",@"SHT_CUDA_INFO"
	.align	4


	//----- nvinfo : EIATTR_REGCOUNT
	.align		4
        /*0000*/ 	.byte	0x04, 0x2f
        /*0002*/ 	.short	(.L_1 - .L_0)
	.align		4
.L_0:
        /*0004*/ 	.word	index@(triton_poi_fused_mm_19)
        /*0008*/ 	.word	0x0000000c


	//----- nvinfo : EIATTR_MIN_STACK_SIZE
	.align		4
.L_1:
        /*000c*/ 	.byte	0x04, 0x12
        /*000e*/ 	.short	(.L_3 - .L_2)
	.align		4
.L_2:
        /*0010*/ 	.word	index@(triton_poi_fused_mm_19)
        /*0014*/ 	.word	0x00000000


	//----- nvinfo : EIATTR_FRAME_SIZE
	.align		4
.L_3:
        /*0018*/ 	.byte	0x04, 0x11
        /*001a*/ 	.short	(.L_5 - .L_4)
	.align		4
.L_4:
        /*001c*/ 	.word	index@(triton_poi_fused_mm_19)
        /*0020*/ 	.word	0x00000000


	//----- nvinfo : EIATTR_MIN_STACK_SIZE
	.align		4
.L_5:
        /*0024*/ 	.byte	0x04, 0x12
        /*0026*/ 	.short	(.L_7 - .L_6)
	.align		4
.L_6:
        /*0028*/ 	.word	index@(triton_poi_fused_mm_19)
        /*002c*/ 	.word	0x00000000
.L_7:


//--------------------- .nv.info.triton_poi_fused_mm_19 --------------------------
	.section	.nv.info.triton_poi_fused_mm_19,"",@"SHT_CUDA_INFO"
	.sectionflags	@""
	.align	4


	//----- nvinfo : EIATTR_CUDA_API_VERSION
	.align		4
        /*0000*/ 	.byte	0x04, 0x37
        /*0002*/ 	.short	(.L_9 - .L_8)
.L_8:
        /*0004*/ 	.word	0x0000007c


	//----- nvinfo : EIATTR_KPARAM_INFO
	.align		4
.L_9:
        /*0008*/ 	.byte	0x04, 0x17
        /*000a*/ 	.short	(.L_11 - .L_10)
.L_10:
        /*000c*/ 	.word	0x00000000
        /*0010*/ 	.short	0x0002
        /*0012*/ 	.short	0x0010
        /*0014*/ 	.byte	0x00, 0xf0, 0x11, 0x00


	//----- nvinfo : EIATTR_KPARAM_INFO
	.align		4
.L_11:
        /*0018*/ 	.byte	0x04, 0x17
        /*001a*/ 	.short	(.L_13 - .L_12)
.L_12:
        /*001c*/ 	.word	0x00000000
        /*0020*/ 	.short	0x0001
        /*0022*/ 	.short	0x0008
        /*0024*/ 	.byte	0x00, 0xf4, 0x21, 0x00


	//----- nvinfo : EIATTR_KPARAM_INFO
	.align		4
.L_13:
        /*0028*/ 	.byte	0x04, 0x17
        /*002a*/ 	.short	(.L_15 - .L_14)
.L_14:
        /*002c*/ 	.word	0x00000000
        /*0030*/ 	.short	0x0000
        /*0032*/ 	.short	0x0000
        /*0034*/ 	.byte	0x00, 0xf4, 0x21, 0x00


	//----- nvinfo : EIATTR_SPARSE_MMA_MASK
	.align		4
.L_15:
        /*0038*/ 	.byte	0x03, 0x50
        /*003a*/ 	.short	0x0000


	//----- nvinfo : EIATTR_MAXREG_COUNT
	.align		4
        /*003c*/ 	.byte	0x03, 0x1b
        /*003e*/ 	.short	0x00ff


	//----- nvinfo : EIATTR_EXIT_INSTR_OFFSETS
	.align		4
        /*0040*/ 	.byte	0x04, 0x1c
        /*0042*/ 	.short	(.L_17 - .L_16)


	//   ....[0]....
.L_16:
        /*0044*/ 	.word	0x00000100


	//   ....[1]....
        /*0048*/ 	.word	0x00000120


	//----- nvinfo : EIATTR_REQNTID
	.align		4
.L_17:
        /*004c*/ 	.byte	0x04, 0x10
        /*004e*/ 	.short	(.L_19 - .L_18)
.L_18:
        /*0050*/ 	.word	0x00000020
        /*0054*/ 	.word	0x00000001
        /*0058*/ 	.word	0x00000001


	//----- nvinfo : EIATTR_CBANK_PARAM_SIZE
	.align		4
.L_19:
        /*005c*/ 	.byte	0x03, 0x19
        /*005e*/ 	.short	0x0014


	//----- nvinfo : EIATTR_PARAM_CBANK
	.align		4
        /*0060*/ 	.byte	0x04, 0x0a
        /*0062*/ 	.short	(.L_21 - .L_20)
	.align		4
.L_20:
        /*0064*/ 	.word	index@(.nv.constant0.triton_poi_fused_mm_19)
        /*0068*/ 	.short	0x0210
        /*006a*/ 	.short	0x0014


	//----- nvinfo : EIATTR_SW_WAR
	.align		4
.L_21:
        /*006c*/ 	.byte	0x04, 0x36
        /*006e*/ 	.short	(.L_23 - .L_22)
.L_22:
        /*0070*/ 	.word	0x00000008
.L_23:


//--------------------- .nv.callgraph             --------------------------
	.section	.nv.callgraph,"",@"SHT_CUDA_CALLGRAPH"
	.align	4
	.sectionentsize	8
	.align		4
        /*0000*/ 	.word	0x00000000
	.align		4
        /*0004*/ 	.word	0xffffffff
	.align		4
        /*0008*/ 	.word	0x00000000
	.align		4
        /*000c*/ 	.word	0xfffffffe
	.align		4
        /*0010*/ 	.word	0x00000000
	.align		4
        /*0014*/ 	.word	0xfffffffd
	.align		4
        /*0018*/ 	.word	0x00000000
	.align		4
        /*001c*/ 	.word	0xfffffffc


//--------------------- .text.triton_poi_fused_mm_19 --------------------------
	.section	.text.triton_poi_fused_mm_19,"ax",@progbits
	.align	128
        .global         triton_poi_fused_mm_19
        .type           triton_poi_fused_mm_19,@function
        .size           triton_poi_fused_mm_19,(.L_x_1 - triton_poi_fused_mm_19)
        .other          triton_poi_fused_mm_19,@"STO_CUDA_ENTRY STV_DEFAULT"
triton_poi_fused_mm_19:
.text.triton_poi_fused_mm_19:
[----:B------:R-:W0:Y:S02]  /*0000*/  LDC R1, c[0x0][0x28] ;  /* 0x00000a00ff017b82 */ /* 0x000e240000000800 */
[----:B------:R-:W1:Y:S01]  /*0010*/  S2R R6, SR_TID.X ;  /* 0x0000000000067919 */ /* 0x000e620000002100 */
[----:B------:R-:W2:Y:S01]  /*0020*/  LDC.64 R2, c[0x0][0x210] ;  /* 0x00008400ff027b82 */ /* 0x000ea20000000a00 */
[----:B------:R-:W-:Y:S01]  /*0030*/  IMAD.MOV.U32 R9, RZ, RZ, RZ ;  /* 0x000000ffff097224 */ /* 0x000fe200078e00ff */
[----:B------:R-:W-:Y:S01]  /*0040*/  ULDC.64 UR4, c[0x0][0x208] ;  /* 0x0000820000047ab9 */ /* 0x000fe20000000a00 */
[----:B------:R-:W3:Y:S01]  /*0050*/  S2R R7, SR_CTAID.X ;  /* 0x0000000000077919 */ /* 0x000ee20000002500 */
[----:B-1----:R-:W-:-:S05]  /*0060*/  LOP3.LUT R0, R6, 0xf, RZ, 0xc0, !PT ;  /* 0x0000000f06007812 */ /* 0x002fca00078ec0ff */
[----:B---3--:R-:W-:-:S05]  /*0070*/  IMAD R7, R7, 0x10, R0 ;  /* 0x0000001007077824 */ /* 0x008fca00078e0200 */
[C---:B------:R-:W-:Y:S02]  /*0080*/  ISETP.GE.AND P0, PT, R7.reuse, 0x10, PT ;  /* 0x000000100700780c */ /* 0x040fe40003f06270 */
[----:B------:R-:W-:-:S05]  /*0090*/  SHF.L.U32 R5, R7, 0x4, RZ ;  /* 0x0000000407057819 */ /* 0x000fca00000006ff */
[----:B--2---:R-:W-:Y:S02]  /*00a0*/  IMAD.WIDE R2, R5, 0x4, R2 ;  /* 0x0000000405027825 */ /* 0x004fe400078e0202 */
[----:B------:R-:W1:Y:S04]  /*00b0*/  LDC.64 R4, c[0x0][0x218] ;  /* 0x00008600ff047b82 */ /* 0x000e680000000a00 */
[----:B------:R2:W5:Y:S01]  /*00c0*/  @!P0 LDG.E.EL R9, desc[UR4][R2.64+0x3c] ;  /* 0x00003c0402098981 */ /* 0x000562000c2e1900 */
[----:B------:R-:W-:-:S04]  /*00d0*/  LOP3.LUT P0, RZ, R6, 0x10, RZ, 0xc0, !PT ;  /* 0x0000001006ff7812 */ /* 0x000fc8000780c0ff */
[C---:B------:R-:W-:Y:S01]  /*00e0*/  ISETP.LT.AND P0, PT, R7.reuse, 0x10, !P0 ;  /* 0x000000100700780c */ /* 0x040fe20004701270 */
[----:B-1----:R-:W-:-:S12]  /*00f0*/  IMAD.WIDE R4, R7, 0x4, R4 ;  /* 0x0000000407047825 */ /* 0x002fd800078e0204 */
[----:B--2---:R-:W-:Y:S05]  /*0100*/  @!P0 EXIT ;  /* 0x000000000000894d */ /* 0x004fea0003800000 */
[----:B-----5:R-:W-:Y:S01]  /*0110*/  STG.E desc[UR4][R4.64], R9 ;  /* 0x0000000904007986 */ /* 0x020fe2000c101904 */
[----:B------:R-:W-:Y:S05]  /*0120*/  EXIT ;  /* 0x000000000000794d */ /* 0x000fea0003800000 */
.L_x_0:
[----:B------:R-:W-:-:S00]  /*0130*/  BRA `(.L_x_0) ;  /* 0xfffffffc00fc7947 */ /* 0x000fc0000383ffff */
[----:B------:R-:W-:-:S00]  /*0140*/  NOP ;  /* 0x0000000000007918 */ /* 0x000fc00000000000 */
        /* <DEDUP_REMOVED lines=11> */
.L_x_1:


//--------------------- .nv.constant0.triton_poi_fused_mm_19 --------------------------
	.section	.nv.constant0.triton_poi_fused_mm_19,"a",@progbits
	.sectionflags	@""
	.align	4
.nv.constant0.triton_poi_fused_mm_19:
	.zero		548
